	.headerflags	@"EF_CUDA_TEXMODE_UNIFIED EF_CUDA_64BIT_ADDRESS EF_CUDA_ACCELERATORS EF_CUDA_SM90 EF_CUDA_VIRTUAL_SM(EF_CUDA_SM90)"
	.elftype	@"ET_EXEC"


//--------------------- .nv.info                  --------------------------
	.section	.nv.info,"",@"SHT_CUDA_INFO"
	.align	4


	//----- nvinfo : EIATTR_REGCOUNT
	.align		4
        /*0000*/ 	.byte	0x04, 0x2f
        /*0002*/ 	.short	(.L_1 - .L_0)
	.align		4
.L_0:
        /*0004*/ 	.word	index@(triton_poi_fused_max_pool2d_with_indices_8)
        /*0008*/ 	.word	0x00000016


	//----- nvinfo : EIATTR_MIN_STACK_SIZE
	.align		4
.L_1:
        /*000c*/ 	.byte	0x04, 0x12
        /*000e*/ 	.short	(.L_3 - .L_2)
	.align		4
.L_2:
        /*0010*/ 	.word	index@(triton_poi_fused_max_pool2d_with_indices_8)
        /*0014*/ 	.word	0x00000000


	//----- nvinfo : EIATTR_FRAME_SIZE
	.align		4
.L_3:
        /*0018*/ 	.byte	0x04, 0x11
        /*001a*/ 	.short	(.L_5 - .L_4)
	.align		4
.L_4:
        /*001c*/ 	.word	index@(triton_poi_fused_max_pool2d_with_indices_8)
        /*0020*/ 	.word	0x00000000


	//----- nvinfo : EIATTR_MIN_STACK_SIZE
	.align		4
.L_5:
        /*0024*/ 	.byte	0x04, 0x12
        /*0026*/ 	.short	(.L_7 - .L_6)
	.align		4
.L_6:
        /*0028*/ 	.word	index@(triton_poi_fused_max_pool2d_with_indices_8)
        /*002c*/ 	.word	0x00000000
.L_7:


//--------------------- .nv.info.triton_poi_fused_max_pool2d_with_indices_8 --------------------------
	.section	.nv.info.triton_poi_fused_max_pool2d_with_indices_8,"",@"SHT_CUDA_INFO"
	.sectionflags	@""
	.align	4


	//----- nvinfo : EIATTR_CUDA_API_VERSION
	.align		4
        /*0000*/ 	.byte	0x04, 0x37
        /*0002*/ 	.short	(.L_9 - .L_8)
.L_8:
        /*0004*/ 	.word	0x0000007c


	//----- nvinfo : EIATTR_KPARAM_INFO
	.align		4
.L_9:
        /*0008*/ 	.byte	0x04, 0x17
        /*000a*/ 	.short	(.L_11 - .L_10)
.L_10:
        /*000c*/ 	.word	0x00000000
        /*0010*/ 	.short	0x0003
        /*0012*/ 	.short	0x0018
        /*0014*/ 	.byte	0x00, 0xf0, 0x11, 0x00


	//----- nvinfo : EIATTR_KPARAM_INFO
	.align		4
.L_11:
        /*0018*/ 	.byte	0x04, 0x17
        /*001a*/ 	.short	(.L_13 - .L_12)
.L_12:
        /*001c*/ 	.word	0x00000000
        /*0020*/ 	.short	0x0002
        /*0022*/ 	.short	0x0010
        /*0024*/ 	.byte	0x00, 0xf4, 0x21, 0x00


	//----- nvinfo : EIATTR_KPARAM_INFO
	.align		4
.L_13:
        /*0028*/ 	.byte	0x04, 0x17
        /*002a*/ 	.short	(.L_15 - .L_14)
.L_14:
        /*002c*/ 	.word	0x00000000
        /*0030*/ 	.short	0x0001
        /*0032*/ 	.short	0x0008
        /*0034*/ 	.byte	0x00, 0xf4, 0x21, 0x00


	//----- nvinfo : EIATTR_KPARAM_INFO
	.align		4
.L_15:
        /*0038*/ 	.byte	0x04, 0x17
        /*003a*/ 	.short	(.L_17 - .L_16)
.L_16:
        /*003c*/ 	.word	0x00000000
        /*0040*/ 	.short	0x0000
        /*0042*/ 	.short	0x0000
        /*0044*/ 	.byte	0x00, 0xf4, 0x21, 0x00


	//----- nvinfo : EIATTR_SPARSE_MMA_MASK
	.align		4
.L_17:
        /*0048*/ 	.byte	0x03, 0x50
        /*004a*/ 	.short	0x0000


	//----- nvinfo : EIATTR_MAXREG_COUNT
	.align		4
        /*004c*/ 	.byte	0x03, 0x1b
        /*004e*/ 	.short	0x00ff


	//----- nvinfo : EIATTR_EXIT_INSTR_OFFSETS
	.align		4
        /*0050*/ 	.byte	0x04, 0x1c
        /*0052*/ 	.short	(.L_19 - .L_18)


	//   ....[0]....
.L_18:
        /*0054*/ 	.word	0x00000480


	//----- nvinfo : EIATTR_REQNTID
	.align		4
.L_19:
        /*0058*/ 	.byte	0x04, 0x10
        /*005a*/ 	.short	(.L_21 - .L_20)
.L_20:
        /*005c*/ 	.word	0x00000080
        /*0060*/ 	.word	0x00000001
        /*0064*/ 	.word	0x00000001


	//----- nvinfo : EIATTR_CBANK_PARAM_SIZE
	.align		4
.L_21:
        /*0068*/ 	.byte	0x03, 0x19
        /*006a*/ 	.short	0x001c


	//----- nvinfo : EIATTR_PARAM_CBANK
	.align		4
        /*006c*/ 	.byte	0x04, 0x0a
        /*006e*/ 	.short	(.L_23 - .L_22)
	.align		4
.L_22:
        /*0070*/ 	.word	index@(.nv.constant0.triton_poi_fused_max_pool2d_with_indices_8)
        /*0074*/ 	.short	0x0210
        /*0076*/ 	.short	0x001c


	//----- nvinfo : EIATTR_SW_WAR
	.align		4
.L_23:
        /*0078*/ 	.byte	0x04, 0x36
        /*007a*/ 	.short	(.L_25 - .L_24)
.L_24:
        /*007c*/ 	.word	0x00000008
.L_25:


//--------------------- .nv.callgraph             --------------------------
	.section	.nv.callgraph,"",@"SHT_CUDA_CALLGRAPH"
	.align	4
	.sectionentsize	8
	.align		4
        /*0000*/ 	.word	0x00000000
	.align		4
        /*0004*/ 	.word	0xffffffff
	.align		4
        /*0008*/ 	.word	0x00000000
	.align		4
        /*000c*/ 	.word	0xfffffffe
	.align		4
        /*0010*/ 	.word	0x00000000
	.align		4
        /*0014*/ 	.word	0xfffffffd
	.align		4
        /*0018*/ 	.word	0x00000000
	.align		4
        /*001c*/ 	.word	0xfffffffc


//--------------------- .text.triton_poi_fused_max_pool2d_with_indices_8 --------------------------
	.section	.text.triton_poi_fused_max_pool2d_with_indices_8,"ax",@progbits
	.align	128
        .global         triton_poi_fused_max_pool2d_with_indices_8
        .type           triton_poi_fused_max_pool2d_with_indices_8,@function
        .size           triton_poi_fused_max_pool2d_with_indices_8,(.L_x_1 - triton_poi_fused_max_pool2d_with_indices_8)
        .other          triton_poi_fused_max_pool2d_with_indices_8,@"STO_CUDA_ENTRY STV_DEFAULT"
triton_poi_fused_max_pool2d_with_indices_8:
.text.triton_poi_fused_max_pool2d_with_indices_8:
[----:B------:R-:W-:Y:S01]  /*0000*/  LDC R1, c[0x0][0x28] ;  /* 0x00000a00ff017b82 */ /* 0x000fe20000000800 */
[----:B------:R-:W1:Y:S07]  /*0010*/  S2R R0, SR_TID.X ;  /* 0x0000000000007919 */ /* 0x000e6e0000002100 */
[----:B------:R-:W2:Y:S01]  /*0020*/  LDC.64 R2, c[0x0][0x210] ;  /* 0x00008400ff027b82 */ /* 0x000ea20000000a00 */
[----:B------:R-:W-:Y:S01]  /*0030*/  ULDC.64 UR4, c[0x0][0x208] ;  /* 0x0000820000047ab9 */ /* 0x000fe20000000a00 */
[----:B------:R-:W-:Y:S01]  /*0040*/  ULDC.64 UR6, c[0x0][0x220] ;  /* 0x0000880000067ab9 */ /* 0x000fe20000000a00 */
[----:B------:R-:W3:Y:S01]  /*0050*/  S2R R7, SR_CTAID.X ;  /* 0x0000000000077919 */ /* 0x000ee20000002500 */
[----:B-1----:R-:W-:Y:S01]  /*0060*/  IMAD.SHL.U32 R0, R0, 0x2, RZ ;  /* 0x0000000200007824 */ /* 0x002fe200078e00ff */
[----:B---3--:R-:W-:-:S04]  /*0070*/  SHF.R.S32.HI R9, RZ, 0x17, R7 ;  /* 0x00000017ff097819 */ /* 0x008fc80000011407 */
[----:B------:R-:W-:Y:S02]  /*0080*/  LOP3.LUT R0, R0, 0xfe, RZ, 0xc0, !PT ;  /* 0x000000fe00007812 */ /* 0x000fe400078ec0ff */
[----:B------:R-:W-:-:S03]  /*0090*/  SGXT R9, R9, 0x1 ;  /* 0x000000010909781a */ /* 0x000fc60000000200 */
[----:B------:R-:W-:-:S04]  /*00a0*/  IMAD R0, R7, 0x100, R0 ;  /* 0x0000010007007824 */ /* 0x000fc800078e0200 */
[----:B------:R-:W-:Y:S01]  /*00b0*/  VIADD R4, R0, 0x1 ;  /* 0x0000000100047836 */ /* 0x000fe20000000000 */
[----:B------:R-:W-:-:S04]  /*00c0*/  SHF.R.S32.HI R5, RZ, 0x1f, R0 ;  /* 0x0000001fff057819 */ /* 0x000fc80000011400 */
[----:B------:R-:W-:Y:S02]  /*00d0*/  LEA.HI R5, R5, R0, RZ, 0x4 ;  /* 0x0000000005057211 */ /* 0x000fe400078f20ff */
[----:B------:R-:W-:Y:S02]  /*00e0*/  LEA.HI R9, R9, R4, RZ, 0x4 ;  /* 0x0000000409097211 */ /* 0x000fe400078f20ff */
[C---:B------:R-:W-:Y:S01]  /*00f0*/  LOP3.LUT R7, R5.reuse, 0x7ffffff0, RZ, 0xc0, !PT ;  /* 0x7ffffff005077812 */ /* 0x040fe200078ec0ff */
[----:B------:R-:W-:Y:S01]  /*0100*/  IMAD.SHL.U32 R5, R5, 0x4, RZ ;  /* 0x0000000405057824 */ /* 0x000fe200078e00ff */
[----:B------:R-:W-:-:S03]  /*0110*/  LOP3.LUT R9, R9, 0x7ffffff0, RZ, 0xc0, !PT ;  /* 0x7ffffff009097812 */ /* 0x000fc600078ec0ff */
[----:B------:R-:W-:Y:S01]  /*0120*/  IMAD.IADD R7, R0, 0x1, -R7 ;  /* 0x0000000100077824 */ /* 0x000fe200078e0a07 */
[----:B------:R-:W-:Y:S01]  /*0130*/  LOP3.LUT R5, R5, 0xffffffc0, RZ, 0xc0, !PT ;  /* 0xffffffc005057812 */ /* 0x000fe200078ec0ff */
[----:B------:R-:W-:-:S04]  /*0140*/  IMAD.IADD R4, R4, 0x1, -R9 ;  /* 0x0000000104047824 */ /* 0x000fc800078e0a09 */
[--C-:B------:R-:W-:Y:S02]  /*0150*/  IMAD R15, R7, 0x2, R5.reuse ;  /* 0x00000002070f7824 */ /* 0x100fe400078e0205 */
[----:B------:R-:W-:Y:S02]  /*0160*/  IMAD R17, R4, 0x2, R5 ;  /* 0x0000000204117824 */ /* 0x000fe400078e0205 */
[----:B--2---:R-:W-:-:S04]  /*0170*/  IMAD.WIDE R8, R15, 0x4, R2 ;  /* 0x000000040f087825 */ /* 0x004fc800078e0202 */
[----:B------:R-:W-:Y:S01]  /*0180*/  VIADD R13, R15, 0x20 ;  /* 0x000000200f0d7836 */ /* 0x000fe20000000000 */
[----:B------:R-:W2:Y:S01]  /*0190*/  LDG.E.EL R4, desc[UR4][R8.64] ;  /* 0x0000000408047981 */ /* 0x000ea2000c2e1900 */
[----:B------:R-:W-:-:S03]  /*01a0*/  IMAD.WIDE R10, R17, 0x4, R2 ;  /* 0x00000004110a7825 */ /* 0x000fc600078e0202 */
[----:B------:R1:W2:Y:S01]  /*01b0*/  LDG.E.EL R18, desc[UR4][R8.64+0x4] ;  /* 0x0000040408127981 */ /* 0x0002a2000c2e1900 */
[----:B------:R-:W-:-:S03]  /*01c0*/  IMAD.WIDE R12, R13, 0x4, R2 ;  /* 0x000000040d0c7825 */ /* 0x000fc600078e0202 */
[----:B------:R-:W3:Y:S01]  /*01d0*/  LDG.E.EL R16, desc[UR4][R10.64] ;  /* 0x000000040a107981 */ /* 0x000ee2000c2e1900 */
[----:B------:R-:W-:-:S03]  /*01e0*/  VIADD R7, R17, 0x20 ;  /* 0x0000002011077836 */ /* 0x000fc60000000000 */
[----:B------:R-:W3:Y:S01]  /*01f0*/  LDG.E.EL R19, desc[UR4][R10.64+0x4] ;  /* 0x000004040a137981 */ /* 0x000ee2000c2e1900 */
[----:B------:R-:W-:-:S03]  /*0200*/  IMAD.WIDE R6, R7, 0x4, R2 ;  /* 0x0000000407067825 */ /* 0x000fc600078e0202 */
[----:B------:R4:W5:Y:S01]  /*0210*/  LDG.E.EL R5, desc[UR4][R12.64] ;  /* 0x000000040c057981 */ /* 0x000962000c2e1900 */
[----:B------:R-:W-:-:S03]  /*0220*/  VIADD R15, R15, 0x21 ;  /* 0x000000210f0f7836 */ /* 0x000fc60000000000 */
[----:B------:R-:W5:Y:S01]  /*0230*/  LDG.E.EL R6, desc[UR4][R6.64] ;  /* 0x0000000406067981 */ /* 0x000f62000c2e1900 */
[----:B------:R-:W-:Y:S02]  /*0240*/  VIADD R17, R17, 0x21 ;  /* 0x0000002111117836 */ /* 0x000fe40000000000 */
[--C-:B-1----:R-:W-:Y:S01]  /*0250*/  IMAD.WIDE R8, R15, 0x4, R2.reuse ;  /* 0x000000040f087825 */ /* 0x102fe200078e0202 */
[----:B----4-:R-:W1:Y:S03]  /*0260*/  LDC.64 R12, c[0x0][0x218] ;  /* 0x00008600ff0c7b82 */ /* 0x010e660000000a00 */
[----:B------:R-:W-:Y:S02]  /*0270*/  IMAD.WIDE R14, R17, 0x4, R2 ;  /* 0x00000004110e7825 */ /* 0x000fe400078e0202 */
[----:B------:R1:W4:Y:S04]  /*0280*/  LDG.E.EL R2, desc[UR4][R8.64] ;  /* 0x0000000408027981 */ /* 0x000328000c2e1900 */
[----:B------:R-:W4:Y:S01]  /*0290*/  LDG.E.EL R3, desc[UR4][R14.64] ;  /* 0x000000040e037981 */ /* 0x000f22000c2e1900 */
[----:B-1----:R-:W-:Y:S01]  /*02a0*/  IMAD.WIDE R8, R0, 0x4, R12 ;  /* 0x0000000400087825 */ /* 0x002fe200078e020c */
[----:B--2---:R-:W-:-:S02]  /*02b0*/  FSETP.GT.AND P3, PT, R18, R4, PT ;  /* 0x000000041200720b */ /* 0x004fc40003f64000 */
[----:B------:R-:W-:Y:S02]  /*02c0*/  FSETP.NAN.AND P0, PT, R18, R18, PT ;  /* 0x000000121200720b */ /* 0x000fe40003f08000 */
[----:B---3--:R-:W-:Y:S02]  /*02d0*/  FSETP.GT.AND P2, PT, R19, R16, PT ;  /* 0x000000101300720b */ /* 0x008fe40003f44000 */
[----:B-----5:R-:W-:-:S07]  /*02e0*/  FSETP.NAN.AND P4, PT, R5, R5, PT ;  /* 0x000000050500720b */ /* 0x020fce0003f88000 */
[----:B------:R-:W-:Y:S02]  /*02f0*/  @!P3 SEL R18, R18, R4, P0 ;  /* 0x000000041212b207 */ /* 0x000fe40000000000 */
[----:B------:R-:W-:Y:S02]  /*0300*/  FSETP.NAN.AND P1, PT, R6, R6, PT ;  /* 0x000000060600720b */ /* 0x000fe40003f28000 */
[C---:B------:R-:W-:Y:S02]  /*0310*/  FSETP.NAN.AND P5, PT, R19.reuse, R19, PT ;  /* 0x000000131300720b */ /* 0x040fe40003fa8000 */
[----:B------:R-:W-:Y:S02]  /*0320*/  FSETP.GEU.AND P0, PT, R18, R5, PT ;  /* 0x000000051200720b */ /* 0x000fe40003f0e000 */
[----:B------:R-:W-:Y:S02]  /*0330*/  @!P2 SEL R19, R19, R16, P5 ;  /* 0x000000101313a207 */ /* 0x000fe40002800000 */
[----:B------:R-:W-:-:S02]  /*0340*/  @!P4 SEL R5, R5, R18, !P0 ;  /* 0x000000120505c207 */ /* 0x000fc40004000000 */
[----:B------:R-:W-:Y:S02]  /*0350*/  FSETP.GEU.AND P4, PT, R19, R6, PT ;  /* 0x000000061300720b */ /* 0x000fe40003f8e000 */
[----:B------:R-:W-:Y:S02]  /*0360*/  SEL R4, RZ, 0x1, !P3 ;  /* 0x00000001ff047807 */ /* 0x000fe40005800000 */
[----:B------:R-:W-:Y:S02]  /*0370*/  SEL R7, RZ, 0x1, !P2 ;  /* 0x00000001ff077807 */ /* 0x000fe40005000000 */
[----:B----4-:R-:W-:Y:S02]  /*0380*/  FSETP.NAN.AND P3, PT, R2, R2, PT ;  /* 0x000000020200720b */ /* 0x010fe40003f68000 */
[----:B------:R-:W-:Y:S02]  /*0390*/  FSETP.NAN.AND P2, PT, R3, R3, PT ;  /* 0x000000030300720b */ /* 0x000fe40003f48000 */
[----:B------:R-:W-:-:S02]  /*03a0*/  @!P1 SEL R6, R6, R19, !P4 ;  /* 0x0000001306069207 */ /* 0x000fc40006000000 */
[----:B------:R-:W-:Y:S02]  /*03b0*/  SEL R4, R4, 0x2, P0 ;  /* 0x0000000204047807 */ /* 0x000fe40000000000 */
[----:B------:R-:W-:Y:S02]  /*03c0*/  SEL R7, R7, 0x2, P4 ;  /* 0x0000000207077807 */ /* 0x000fe40002000000 */
[----:B------:R-:W-:Y:S02]  /*03d0*/  FSETP.GEU.AND P1, PT, R5, R2, PT ;  /* 0x000000020500720b */ /* 0x000fe40003f2e000 */
[----:B------:R-:W-:Y:S02]  /*03e0*/  FSETP.GEU.AND P0, PT, R6, R3, PT ;  /* 0x000000030600720b */ /* 0x000fe40003f0e000 */
[----:B------:R-:W-:Y:S02]  /*03f0*/  SEL R4, R4, 0x3, P1 ;  /* 0x0000000304047807 */ /* 0x000fe40000800000 */
[----:B------:R-:W-:-:S02]  /*0400*/  SEL R7, R7, 0x3, P0 ;  /* 0x0000000307077807 */ /* 0x000fc40000000000 */
[----:B------:R-:W-:Y:S02]  /*0410*/  IADD3 R10, P4, R0, UR6, RZ ;  /* 0x00000006000a7c10 */ /* 0x000fe4000ff9e0ff */
[----:B------:R-:W-:Y:S01]  /*0420*/  @!P3 SEL R2, R2, R5, !P1 ;  /* 0x000000050202b207 */ /* 0x000fe20004800000 */
[----:B------:R-:W-:Y:S01]  /*0430*/  IMAD R7, R7, 0x100, R4 ;  /* 0x0000010007077824 */ /* 0x000fe200078e0204 */
[----:B------:R-:W-:Y:S02]  /*0440*/  @!P2 SEL R3, R3, R6, !P0 ;  /* 0x000000060303a207 */ /* 0x000fe40004000000 */
[----:B------:R-:W-:-:S03]  /*0450*/  LEA.HI.X.SX32 R11, R0, UR7, 0x1, P4 ;  /* 0x00000007000b7c11 */ /* 0x000fc6000a0f0eff */
[----:B------:R-:W-:Y:S04]  /*0460*/  STG.E.64 desc[UR4][R8.64], R2 ;  /* 0x0000000208007986 */ /* 0x000fe8000c101b04 */
[----:B------:R-:W-:Y:S01]  /*0470*/  STG.E.U16 desc[UR4][R10.64], R7 ;  /* 0x000000070a007986 */ /* 0x000fe2000c101504 */
[----:B------:R-:W-:Y:S05]  /*0480*/  EXIT ;  /* 0x000000000000794d */ /* 0x000fea0003800000 */
.L_x_0:
[----:B------:R-:W-:-:S00]  /*0490*/  BRA `(.L_x_0) ;  /* 0xfffffffc00fc7947 */ /* 0x000fc0000383ffff */
[----:B------:R-:W-:-:S00]  /*04a0*/  NOP ;  /* 0x0000000000007918 */ /* 0x000fc00000000000 */
        /* <DEDUP_REMOVED lines=13> */
.L_x_1:


//--------------------- .nv.constant0.triton_poi_fused_max_pool2d_with_indices_8 --------------------------
	.section	.nv.constant0.triton_poi_fused_max_pool2d_with_indices_8,"a",@progbits
	.sectionflags	@""
	.align	4
.nv.constant0.triton_poi_fused_max_pool2d_with_indices_8:
	.zero		556
